//
// Generated by NVIDIA NVVM Compiler
//
// Compiler Build ID: CL-36424714
// Cuda compilation tools, release 13.0, V13.0.88
// Based on NVVM 20.0.0
//

.version 9.0
.target sm_100
.address_size 64

	// .globl	_Z33awkward_listarray_compact_offsetsIiiEvPT0_PKT_S4_lll
.extern .func __assertfail
(
	.param .b64 __assertfail_param_0,
	.param .b64 __assertfail_param_1,
	.param .b32 __assertfail_param_2,
	.param .b64 __assertfail_param_3,
	.param .b64 __assertfail_param_4
)
;
.global .align 1 .b8 __unnamed_1[129] = {118, 111, 105, 100, 32, 97, 119, 107, 119, 97, 114, 100, 95, 108, 105, 115, 116, 97, 114, 114, 97, 121, 95, 99, 111, 109, 112, 97, 99, 116, 95, 111, 102, 102, 115, 101, 116, 115, 40, 84, 32, 42, 44, 32, 99, 111, 110, 115, 116, 32, 67, 32, 42, 44, 32, 99, 111, 110, 115, 116, 32, 67, 32, 42, 44, 32, 115, 105, 103, 110, 101, 100, 32, 108, 111, 110, 103, 44, 32, 115, 105, 103, 110, 101, 100, 32, 108, 111, 110, 103, 44, 32, 115, 105, 103, 110, 101, 100, 32, 108, 111, 110, 103, 41, 32, 91, 119, 105, 116, 104, 32, 67, 32, 61, 32, 105, 110, 116, 59, 32, 84, 32, 61, 32, 105, 110, 116, 93};
.global .align 1 .b8 $str[13] = {115, 116, 97, 114, 116, 32, 60, 32, 115, 116, 111, 112};
.global .align 1 .b8 $str$1[27] = {47, 116, 109, 112, 47, 115, 97, 115, 115, 95, 99, 117, 95, 55, 50, 98, 101, 98, 49, 99, 103, 47, 107, 46, 99, 117};

.visible .entry _Z33awkward_listarray_compact_offsetsIiiEvPT0_PKT_S4_lll(
	.param .u64 .ptr .align 1 _Z33awkward_listarray_compact_offsetsIiiEvPT0_PKT_S4_lll_param_0,
	.param .u64 .ptr .align 1 _Z33awkward_listarray_compact_offsetsIiiEvPT0_PKT_S4_lll_param_1,
	.param .u64 .ptr .align 1 _Z33awkward_listarray_compact_offsetsIiiEvPT0_PKT_S4_lll_param_2,
	.param .u64 _Z33awkward_listarray_compact_offsetsIiiEvPT0_PKT_S4_lll_param_3,
	.param .u64 _Z33awkward_listarray_compact_offsetsIiiEvPT0_PKT_S4_lll_param_4,
	.param .u64 _Z33awkward_listarray_compact_offsetsIiiEvPT0_PKT_S4_lll_param_5
)
{
	.reg .pred 	%p<20>;
	.reg .b32 	%r<49>;
	.reg .b64 	%rd<115>;

	ld.param.u64 	%rd24, [_Z33awkward_listarray_compact_offsetsIiiEvPT0_PKT_S4_lll_param_0];
	ld.param.u64 	%rd25, [_Z33awkward_listarray_compact_offsetsIiiEvPT0_PKT_S4_lll_param_1];
	ld.param.u64 	%rd26, [_Z33awkward_listarray_compact_offsetsIiiEvPT0_PKT_S4_lll_param_2];
	ld.param.u64 	%rd21, [_Z33awkward_listarray_compact_offsetsIiiEvPT0_PKT_S4_lll_param_3];
	ld.param.u64 	%rd22, [_Z33awkward_listarray_compact_offsetsIiiEvPT0_PKT_S4_lll_param_4];
	ld.param.u64 	%rd23, [_Z33awkward_listarray_compact_offsetsIiiEvPT0_PKT_S4_lll_param_5];
	cvta.to.global.u64 	%rd1, %rd26;
	cvta.to.global.u64 	%rd2, %rd25;
	cvta.to.global.u64 	%rd3, %rd24;
	mov.u32 	%r28, %tid.x;
	mov.u32 	%r29, %ctaid.x;
	mov.u32 	%r30, %ntid.x;
	mad.lo.s32 	%r1, %r29, %r30, %r28;
	setp.ne.s32 	%p1, %r1, 0;
	@%p1 bra 	$L__BB0_2;
	mov.b32 	%r31, 0;
	st.global.u32 	[%rd3], %r31;
$L__BB0_2:
	setp.ne.s32 	%p2, %r1, 0;
	cvt.s64.s32 	%rd27, %r1;
	setp.le.s64 	%p3, %rd23, %rd27;
	setp.lt.s64 	%p4, %rd23, 1;
	or.pred  	%p5, %p3, %p4;
	or.pred  	%p6, %p5, %p2;
	@%p6 bra 	$L__BB0_25;
	and.b64  	%rd4, %rd23, 3;
	setp.lt.u64 	%p7, %rd23, 4;
	mov.b64 	%rd114, 0;
	@%p7 bra 	$L__BB0_14;
	and.b64  	%rd114, %rd23, 9223372036854775804;
	add.s64 	%rd111, %rd3, 8;
	shl.b64 	%rd29, %rd22, 2;
	add.s64 	%rd30, %rd29, %rd1;
	add.s64 	%rd110, %rd30, 8;
	shl.b64 	%rd31, %rd21, 2;
	add.s64 	%rd32, %rd31, %rd2;
	add.s64 	%rd109, %rd32, 8;
	mov.u64 	%rd112, %rd114;
$L__BB0_5:
	.pragma "nounroll";
	ld.global.u32 	%r2, [%rd109+-8];
	ld.global.u32 	%r3, [%rd110+-8];
	setp.gt.s32 	%p8, %r3, %r2;
	@%p8 bra 	$L__BB0_7;
	mov.u64 	%rd33, $str;
	cvta.global.u64 	%rd34, %rd33;
	mov.u64 	%rd35, $str$1;
	cvta.global.u64 	%rd36, %rd35;
	mov.u64 	%rd37, __unnamed_1;
	cvta.global.u64 	%rd38, %rd37;
	{ // callseq 0, 0
	.param .b64 param0;
	st.param.b64 	[param0], %rd34;
	.param .b64 param1;
	st.param.b64 	[param1], %rd36;
	.param .b32 param2;
	st.param.b32 	[param2], 15;
	.param .b64 param3;
	st.param.b64 	[param3], %rd38;
	.param .b64 param4;
	st.param.b64 	[param4], 1;
	call.uni 
	__assertfail, 
	(
	param0, 
	param1, 
	param2, 
	param3, 
	param4
	);
	} // callseq 0
$L__BB0_7:
	ld.global.u32 	%r32, [%rd111+-8];
	sub.s32 	%r33, %r3, %r2;
	add.s32 	%r45, %r33, %r32;
	st.global.u32 	[%rd111+-4], %r45;
	ld.global.u32 	%r5, [%rd109+-4];
	ld.global.u32 	%r6, [%rd110+-4];
	setp.gt.s32 	%p9, %r6, %r5;
	@%p9 bra 	$L__BB0_9;
	mov.u64 	%rd39, $str;
	cvta.global.u64 	%rd40, %rd39;
	mov.u64 	%rd41, $str$1;
	cvta.global.u64 	%rd42, %rd41;
	mov.u64 	%rd43, __unnamed_1;
	cvta.global.u64 	%rd44, %rd43;
	{ // callseq 1, 0
	.param .b64 param0;
	st.param.b64 	[param0], %rd40;
	.param .b64 param1;
	st.param.b64 	[param1], %rd42;
	.param .b32 param2;
	st.param.b32 	[param2], 15;
	.param .b64 param3;
	st.param.b64 	[param3], %rd44;
	.param .b64 param4;
	st.param.b64 	[param4], 1;
	call.uni 
	__assertfail, 
	(
	param0, 
	param1, 
	param2, 
	param3, 
	param4
	);
	} // callseq 1
	ld.global.u32 	%r45, [%rd111+-4];
$L__BB0_9:
	sub.s32 	%r34, %r6, %r5;
	add.s32 	%r46, %r34, %r45;
	st.global.u32 	[%rd111], %r46;
	ld.global.u32 	%r10, [%rd109];
	ld.global.u32 	%r11, [%rd110];
	setp.gt.s32 	%p10, %r11, %r10;
	@%p10 bra 	$L__BB0_11;
	mov.u64 	%rd45, $str;
	cvta.global.u64 	%rd46, %rd45;
	mov.u64 	%rd47, $str$1;
	cvta.global.u64 	%rd48, %rd47;
	mov.u64 	%rd49, __unnamed_1;
	cvta.global.u64 	%rd50, %rd49;
	{ // callseq 2, 0
	.param .b64 param0;
	st.param.b64 	[param0], %rd46;
	.param .b64 param1;
	st.param.b64 	[param1], %rd48;
	.param .b32 param2;
	st.param.b32 	[param2], 15;
	.param .b64 param3;
	st.param.b64 	[param3], %rd50;
	.param .b64 param4;
	st.param.b64 	[param4], 1;
	call.uni 
	__assertfail, 
	(
	param0, 
	param1, 
	param2, 
	param3, 
	param4
	);
	} // callseq 2
	ld.global.u32 	%r46, [%rd111];
$L__BB0_11:
	sub.s32 	%r35, %r11, %r10;
	add.s32 	%r47, %r35, %r46;
	st.global.u32 	[%rd111+4], %r47;
	ld.global.u32 	%r15, [%rd109+4];
	ld.global.u32 	%r16, [%rd110+4];
	setp.gt.s32 	%p11, %r16, %r15;
	@%p11 bra 	$L__BB0_13;
	mov.u64 	%rd51, $str;
	cvta.global.u64 	%rd52, %rd51;
	mov.u64 	%rd53, $str$1;
	cvta.global.u64 	%rd54, %rd53;
	mov.u64 	%rd55, __unnamed_1;
	cvta.global.u64 	%rd56, %rd55;
	{ // callseq 3, 0
	.param .b64 param0;
	st.param.b64 	[param0], %rd52;
	.param .b64 param1;
	st.param.b64 	[param1], %rd54;
	.param .b32 param2;
	st.param.b32 	[param2], 15;
	.param .b64 param3;
	st.param.b64 	[param3], %rd56;
	.param .b64 param4;
	st.param.b64 	[param4], 1;
	call.uni 
	__assertfail, 
	(
	param0, 
	param1, 
	param2, 
	param3, 
	param4
	);
	} // callseq 3
	ld.global.u32 	%r47, [%rd111+4];
$L__BB0_13:
	sub.s32 	%r36, %r16, %r15;
	add.s32 	%r37, %r36, %r47;
	st.global.u32 	[%rd111+8], %r37;
	add.s64 	%rd112, %rd112, -4;
	add.s64 	%rd111, %rd111, 16;
	add.s64 	%rd110, %rd110, 16;
	add.s64 	%rd109, %rd109, 16;
	setp.ne.s64 	%p12, %rd112, 0;
	@%p12 bra 	$L__BB0_5;
$L__BB0_14:
	setp.eq.s64 	%p13, %rd4, 0;
	@%p13 bra 	$L__BB0_25;
	setp.eq.s64 	%p14, %rd4, 1;
	@%p14 bra 	$L__BB0_21;
	add.s64 	%rd57, %rd114, %rd21;
	shl.b64 	%rd58, %rd57, 2;
	add.s64 	%rd59, %rd2, %rd58;
	ld.global.u32 	%r19, [%rd59];
	add.s64 	%rd60, %rd114, %rd22;
	shl.b64 	%rd61, %rd60, 2;
	add.s64 	%rd62, %rd1, %rd61;
	ld.global.u32 	%r20, [%rd62];
	setp.gt.s32 	%p15, %r20, %r19;
	@%p15 bra 	$L__BB0_18;
	mov.u64 	%rd63, $str;
	cvta.global.u64 	%rd64, %rd63;
	mov.u64 	%rd65, $str$1;
	cvta.global.u64 	%rd66, %rd65;
	mov.u64 	%rd67, __unnamed_1;
	cvta.global.u64 	%rd68, %rd67;
	{ // callseq 4, 0
	.param .b64 param0;
	st.param.b64 	[param0], %rd64;
	.param .b64 param1;
	st.param.b64 	[param1], %rd66;
	.param .b32 param2;
	st.param.b32 	[param2], 15;
	.param .b64 param3;
	st.param.b64 	[param3], %rd68;
	.param .b64 param4;
	st.param.b64 	[param4], 1;
	call.uni 
	__assertfail, 
	(
	param0, 
	param1, 
	param2, 
	param3, 
	param4
	);
	} // callseq 4
$L__BB0_18:
	shl.b64 	%rd69, %rd114, 2;
	add.s64 	%rd70, %rd3, %rd69;
	ld.global.u32 	%r38, [%rd70];
	sub.s32 	%r39, %r20, %r19;
	add.s32 	%r48, %r39, %r38;
	add.s64 	%rd71, %rd114, 1;
	and.b64  	%rd72, %rd71, 4294967295;
	shl.b64 	%rd73, %rd71, 2;
	and.b64  	%rd74, %rd73, 17179869180;
	add.s64 	%rd18, %rd3, %rd74;
	st.global.u32 	[%rd18], %r48;
	add.s64 	%rd75, %rd21, %rd72;
	shl.b64 	%rd76, %rd75, 2;
	add.s64 	%rd77, %rd2, %rd76;
	ld.global.u32 	%r22, [%rd77];
	add.s64 	%rd78, %rd22, %rd72;
	shl.b64 	%rd79, %rd78, 2;
	add.s64 	%rd80, %rd1, %rd79;
	ld.global.u32 	%r23, [%rd80];
	setp.gt.s32 	%p16, %r23, %r22;
	@%p16 bra 	$L__BB0_20;
	mov.u64 	%rd81, $str;
	cvta.global.u64 	%rd82, %rd81;
	mov.u64 	%rd83, $str$1;
	cvta.global.u64 	%rd84, %rd83;
	mov.u64 	%rd85, __unnamed_1;
	cvta.global.u64 	%rd86, %rd85;
	{ // callseq 5, 0
	.param .b64 param0;
	st.param.b64 	[param0], %rd82;
	.param .b64 param1;
	st.param.b64 	[param1], %rd84;
	.param .b32 param2;
	st.param.b32 	[param2], 15;
	.param .b64 param3;
	st.param.b64 	[param3], %rd86;
	.param .b64 param4;
	st.param.b64 	[param4], 1;
	call.uni 
	__assertfail, 
	(
	param0, 
	param1, 
	param2, 
	param3, 
	param4
	);
	} // callseq 5
	ld.global.u32 	%r48, [%rd18];
$L__BB0_20:
	sub.s32 	%r40, %r23, %r22;
	add.s32 	%r41, %r40, %r48;
	add.s64 	%rd87, %rd114, 2;
	and.b64  	%rd114, %rd87, 4294967295;
	shl.b64 	%rd88, %rd87, 2;
	and.b64  	%rd89, %rd88, 17179869180;
	add.s64 	%rd90, %rd3, %rd89;
	st.global.u32 	[%rd90], %r41;
$L__BB0_21:
	and.b64  	%rd91, %rd23, 1;
	setp.eq.b64 	%p17, %rd91, 1;
	not.pred 	%p18, %p17;
	@%p18 bra 	$L__BB0_25;
	add.s64 	%rd92, %rd114, %rd21;
	shl.b64 	%rd93, %rd92, 2;
	add.s64 	%rd94, %rd2, %rd93;
	ld.global.u32 	%r26, [%rd94];
	add.s64 	%rd95, %rd114, %rd22;
	shl.b64 	%rd96, %rd95, 2;
	add.s64 	%rd97, %rd1, %rd96;
	ld.global.u32 	%r27, [%rd97];
	setp.gt.s32 	%p19, %r27, %r26;
	@%p19 bra 	$L__BB0_24;
	mov.u64 	%rd98, $str;
	cvta.global.u64 	%rd99, %rd98;
	mov.u64 	%rd100, $str$1;
	cvta.global.u64 	%rd101, %rd100;
	mov.u64 	%rd102, __unnamed_1;
	cvta.global.u64 	%rd103, %rd102;
	{ // callseq 6, 0
	.param .b64 param0;
	st.param.b64 	[param0], %rd99;
	.param .b64 param1;
	st.param.b64 	[param1], %rd101;
	.param .b32 param2;
	st.param.b32 	[param2], 15;
	.param .b64 param3;
	st.param.b64 	[param3], %rd103;
	.param .b64 param4;
	st.param.b64 	[param4], 1;
	call.uni 
	__assertfail, 
	(
	param0, 
	param1, 
	param2, 
	param3, 
	param4
	);
	} // callseq 6
$L__BB0_24:
	shl.b64 	%rd104, %rd114, 2;
	add.s64 	%rd105, %rd3, %rd104;
	ld.global.u32 	%r42, [%rd105];
	sub.s32 	%r43, %r27, %r26;
	add.s32 	%r44, %r43, %r42;
	add.s64 	%rd106, %rd104, 4;
	and.b64  	%rd107, %rd106, 17179869180;
	add.s64 	%rd108, %rd3, %rd107;
	st.global.u32 	[%rd108], %r44;
$L__BB0_25:
	ret;

}


// ===== COMPILED SASS (sm_100) =====

	.target	sm_100

	.elftype	@"ET_EXEC"


//--------------------- .note.nv.tkinfo           --------------------------
	.section	.note.nv.tkinfo,"",@"SHT_NOTE"
	.sectionflags	@"SHF_NOTE_NV_TKINFO"
	.tkinfo
        /*0018*/ 	.word	0x00000002
        /*0030*/ 	.string	""
        /*0030*/ 	.string	"ptxas"
        /*0030*/ 	.string	"Cuda compilation tools, release 13.0, V13.0.88"
        /*0030*/ 	.string	"Build cuda_13.0.r13.0/compiler.36424714_0"
        /*0030*/ 	.string	"-arch sm_100 -m 64 "



//--------------------- .note.nv.cuinfo           --------------------------
	.section	.note.nv.cuinfo,"",@"SHT_NOTE"
	.sectionflags	@"SHF_NOTE_NV_CUINFO"
        /*0018*/ 	.short	0x0002
        /*001a*/ 	.short	0x0064
        /*001c*/ 	.short	0x0082
	.zero		2


//--------------------- .nv.info                  --------------------------
	.section	.nv.info,"",@"SHT_CUDA_INFO"
	.align	4


	//----- nvinfo : EIATTR_REGCOUNT
	.align		4
        /*0000*/ 	.byte	0x04, 0x2f
        /*0002*/ 	.short	(.L_4 - .L_3)
	.align		4
.L_3:
        /*0004*/ 	.word	index@(_Z33awkward_listarray_compact_offsetsIiiEvPT0_PKT_S4_lll)
        /*0008*/ 	.word	0x00000020


	//----- nvinfo : EIATTR_FRAME_SIZE
	.align		4
.L_4:
        /*000c*/ 	.byte	0x04, 0x11
        /*000e*/ 	.short	(.L_6 - .L_5)
	.align		4
.L_5:
        /*0010*/ 	.word	index@(_Z33awkward_listarray_compact_offsetsIiiEvPT0_PKT_S4_lll)
        /*0014*/ 	.word	0x00000000


	//----- nvinfo : EIATTR_MIN_STACK_SIZE
	.align		4
.L_6:
        /*0018*/ 	.byte	0x04, 0x12
        /*001a*/ 	.short	(.L_8 - .L_7)
	.align		4
.L_7:
        /*001c*/ 	.word	index@(_Z33awkward_listarray_compact_offsetsIiiEvPT0_PKT_S4_lll)
        /*0020*/ 	.word	0x00000000
.L_8:


//--------------------- .nv.compat                --------------------------
	.section	.nv.compat,"",@"SHT_CUDA_COMPAT_INFO"
	.align	4
        /*0000*/ 	.byte	0x02, 0x09, 0x00, 0x00, 0x02, 0x02, 0x01, 0x00, 0x02, 0x05, 0x05, 0x00, 0x03, 0x07, 0x01, 0x01
        /*0010*/ 	.byte	0x02, 0x03, 0x00, 0x00, 0x02, 0x06, 0x01, 0x00, 0x04, 0x0b, 0x08, 0x00, 0x09, 0x00, 0x00, 0x00
        /*0020*/ 	.byte	0x00, 0x00, 0x00, 0x00


//--------------------- .nv.info._Z33awkward_listarray_compact_offsetsIiiEvPT0_PKT_S4_lll --------------------------
	.section	.nv.info._Z33awkward_listarray_compact_offsetsIiiEvPT0_PKT_S4_lll,"",@"SHT_CUDA_INFO"
	.sectionflags	@""
	.align	4


	//----- nvinfo : EIATTR_CUDA_API_VERSION
	.align		4
        /*0000*/ 	.byte	0x04, 0x37
        /*0002*/ 	.short	(.L_10 - .L_9)
.L_9:
        /*0004*/ 	.word	0x00000082


	//----- nvinfo : EIATTR_KPARAM_INFO
	.align		4
.L_10:
        /*0008*/ 	.byte	0x04, 0x17
        /*000a*/ 	.short	(.L_12 - .L_11)
.L_11:
        /*000c*/ 	.word	0x00000000
        /*0010*/ 	.short	0x0005
        /*0012*/ 	.short	0x0028
        /*0014*/ 	.byte	0x00, 0xf0, 0x21, 0x00


	//----- nvinfo : EIATTR_KPARAM_INFO
	.align		4
.L_12:
        /*0018*/ 	.byte	0x04, 0x17
        /*001a*/ 	.short	(.L_14 - .L_13)
.L_13:
        /*001c*/ 	.word	0x00000000
        /*0020*/ 	.short	0x0004
        /*0022*/ 	.short	0x0020
        /*0024*/ 	.byte	0x00, 0xf0, 0x21, 0x00


	//----- nvinfo : EIATTR_KPARAM_INFO
	.align		4
.L_14:
        /*0028*/ 	.byte	0x04, 0x17
        /*002a*/ 	.short	(.L_16 - .L_15)
.L_15:
        /*002c*/ 	.word	0x00000000
        /*0030*/ 	.short	0x0003
        /*0032*/ 	.short	0x0018
        /*0034*/ 	.byte	0x00, 0xf0, 0x21, 0x00


	//----- nvinfo : EIATTR_KPARAM_INFO
	.align		4
.L_16:
        /*0038*/ 	.byte	0x04, 0x17
        /*003a*/ 	.short	(.L_18 - .L_17)
.L_17:
        /*003c*/ 	.word	0x00000000
        /*0040*/ 	.short	0x0002
        /*0042*/ 	.short	0x0010
        /*0044*/ 	.byte	0x00, 0xf5, 0x21, 0x00


	//----- nvinfo : EIATTR_KPARAM_INFO
	.align		4
.L_18:
        /*0048*/ 	.byte	0x04, 0x17
        /*004a*/ 	.short	(.L_20 - .L_19)
.L_19:
        /*004c*/ 	.word	0x00000000
        /*0050*/ 	.short	0x0001
        /*0052*/ 	.short	0x0008
        /*0054*/ 	.byte	0x00, 0xf5, 0x21, 0x00


	//----- nvinfo : EIATTR_KPARAM_INFO
	.align		4
.L_20:
        /*0058*/ 	.byte	0x04, 0x17
        /*005a*/ 	.short	(.L_22 - .L_21)
.L_21:
        /*005c*/ 	.word	0x00000000
        /*0060*/ 	.short	0x0000
        /*0062*/ 	.short	0x0000
        /*0064*/ 	.byte	0x00, 0xf5, 0x21, 0x00


	//----- nvinfo : EIATTR_SPARSE_MMA_MASK
	.align		4
.L_22:
        /*0068*/ 	.byte	0x03, 0x50
        /*006a*/ 	.short	0x0000


	//----- nvinfo : EIATTR_MAXREG_COUNT
	.align		4
        /*006c*/ 	.byte	0x03, 0x1b
        /*006e*/ 	.short	0x00ff


	//----- nvinfo : EIATTR_EXTERNS
	.align		4
        /*0070*/ 	.byte	0x04, 0x0f
        /*0072*/ 	.short	(.L_24 - .L_23)


	//   ....[0]....
	.align		4
.L_23:
        /*0074*/ 	.word	index@(__assertfail)


	//----- nvinfo : EIATTR_MERCURY_ISA_VERSION
	.align		4
.L_24:
        /*0078*/ 	.byte	0x03, 0x5f
        /*007a*/ 	.short	0x0101


	//----- nvinfo : EIATTR_VRC_CTA_INIT_COUNT
	.align		4
        /*007c*/ 	.byte	0x02, 0x4a
	.zero		1
	.zero		1


	//----- nvinfo : EIATTR_SYSCALL_OFFSETS
	.align		4
        /*0080*/ 	.byte	0x04, 0x46
        /*0082*/ 	.short	(.L_26 - .L_25)


	//   ....[0]....
.L_25:
        /*0084*/ 	.word	0x00000450


	//   ....[1]....
        /*0088*/ 	.word	0x000005e0


	//   ....[2]....
        /*008c*/ 	.word	0x00000770


	//   ....[3]....
        /*0090*/ 	.word	0x00000900


	//   ....[4]....
        /*0094*/ 	.word	0x00000c50


	//   ....[5]....
        /*0098*/ 	.word	0x00000f10


	//   ....[6]....
        /*009c*/ 	.word	0x00001220


	//----- nvinfo : EIATTR_EXIT_INSTR_OFFSETS
	.align		4
.L_26:
        /*00a0*/ 	.byte	0x04, 0x1c
        /*00a2*/ 	.short	(.L_28 - .L_27)


	//   ....[0]....
.L_27:
        /*00a4*/ 	.word	0x00000100


	//   ....[1]....
        /*00a8*/ 	.word	0x00000a30


	//   ....[2]....
        /*00ac*/ 	.word	0x00001030


	//   ....[3]....
        /*00b0*/ 	.word	0x00001310


	//----- nvinfo : EIATTR_CRS_STACK_SIZE
	.align		4
.L_28:
        /*00b4*/ 	.byte	0x04, 0x1e
        /*00b6*/ 	.short	(.L_30 - .L_29)
.L_29:
        /*00b8*/ 	.word	0x00000000


	//----- nvinfo : EIATTR_CBANK_PARAM_SIZE
	.align		4
.L_30:
        /*00bc*/ 	.byte	0x03, 0x19
        /*00be*/ 	.short	0x0030


	//----- nvinfo : EIATTR_PARAM_CBANK
	.align		4
        /*00c0*/ 	.byte	0x04, 0x0a
        /*00c2*/ 	.short	(.L_32 - .L_31)
	.align		4
.L_31:
        /*00c4*/ 	.word	index@(.nv.constant0._Z33awkward_listarray_compact_offsetsIiiEvPT0_PKT_S4_lll)
        /*00c8*/ 	.short	0x0380
        /*00ca*/ 	.short	0x0030


	//----- nvinfo : EIATTR_SW_WAR
	.align		4
.L_32:
        /*00cc*/ 	.byte	0x04, 0x36
        /*00ce*/ 	.short	(.L_34 - .L_33)
.L_33:
        /*00d0*/ 	.word	0x00000008
.L_34:


//--------------------- .nv.callgraph             --------------------------
	.section	.nv.callgraph,"",@"SHT_CUDA_CALLGRAPH"
	.align	4
	.sectionentsize	8
	.align		4
        /*0000*/ 	.word	0x00000000
	.align		4
        /*0004*/ 	.word	0xffffffff
	.align		4
        /*0008*/ 	.word	index@(_Z33awkward_listarray_compact_offsetsIiiEvPT0_PKT_S4_lll)
	.align		4
        /*000c*/ 	.word	index@(__assertfail)
	.align		4
        /*0010*/ 	.word	0x00000000
	.align		4
        /*0014*/ 	.word	0xfffffffe
	.align		4
        /*0018*/ 	.word	0x00000000
	.align		4
        /*001c*/ 	.word	0xfffffffd
	.align		4
        /*0020*/ 	.word	0x00000000
	.align		4
        /*0024*/ 	.word	0xfffffffc


//--------------------- .nv.constant4             --------------------------
	.section	.nv.constant4,"a",@progbits
	.align	8
	.align		8
.nv.constant4:
        /*0000*/ 	.dword	__assertfail
	.align		8
        /*0008*/ 	.dword	__unnamed_1
	.align		8
        /*0010*/ 	.dword	$str
	.align		8
        /*0018*/ 	.dword	$str$1


//--------------------- .text._Z33awkward_listarray_compact_offsetsIiiEvPT0_PKT_S4_lll --------------------------
	.section	.text._Z33awkward_listarray_compact_offsetsIiiEvPT0_PKT_S4_lll,"ax",@progbits
	.align	128
        .global         _Z33awkward_listarray_compact_offsetsIiiEvPT0_PKT_S4_lll
        .type           _Z33awkward_listarray_compact_offsetsIiiEvPT0_PKT_S4_lll,@function
        .size           _Z33awkward_listarray_compact_offsetsIiiEvPT0_PKT_S4_lll,(.L_x_19 - _Z33awkward_listarray_compact_offsetsIiiEvPT0_PKT_S4_lll)
        .other          _Z33awkward_listarray_compact_offsetsIiiEvPT0_PKT_S4_lll,@"STO_CUDA_ENTRY STV_DEFAULT"
_Z33awkward_listarray_compact_offsetsIiiEvPT0_PKT_S4_lll:
.text._Z33awkward_listarray_compact_offsetsIiiEvPT0_PKT_S4_lll:
[----:B------:R-:W0:Y:S01]  /*0000*/  LDC R1, c[0x0][0x37c] ;  /* 0x0000df00ff017b82 */ /* 0x000e220000000800 */
[----:B------:R-:W1:Y:S07]  /*0010*/  S2R R3, SR_TID.X ;  /* 0x0000000000037919 */ /* 0x000e6e0000002100 */
[----:B------:R-:W1:Y:S01]  /*0020*/  S2UR UR4, SR_CTAID.X ;  /* 0x00000000000479c3 */ /* 0x000e620000002500 */
[----:B------:R-:W2:Y:S07]  /*0030*/  LDCU.64 UR36, c[0x0][0x358] ;  /* 0x00006b00ff2477ac */ /* 0x000eae0008000a00 */
[----:B------:R-:W1:Y:S08]  /*0040*/  LDC R0, c[0x0][0x360] ;  /* 0x0000d800ff007b82 */ /* 0x000e700000000800 */
[----:B------:R-:W3:Y:S01]  /*0050*/  LDC.64 R4, c[0x0][0x3a8] ;  /* 0x0000ea00ff047b82 */ /* 0x000ee20000000a00 */
[----:B-1----:R-:W-:-:S05]  /*0060*/  IMAD R3, R0, UR4, R3 ;  /* 0x0000000400037c24 */ /* 0x002fca000f8e0203 */
[C---:B------:R-:W-:Y:S02]  /*0070*/  ISETP.NE.AND P1, PT, R3.reuse, RZ, PT ;  /* 0x000000ff0300720c */ /* 0x040fe40003f25270 */
[----:B------:R-:W-:Y:S02]  /*0080*/  SHF.R.S32.HI R0, RZ, 0x1f, R3 ;  /* 0x0000001fff007819 */ /* 0x000fe40000011403 */
[----:B---3--:R-:W-:Y:S02]  /*0090*/  ISETP.GE.U32.AND P0, PT, R4, 0x1, PT ;  /* 0x000000010400780c */ /* 0x008fe40003f06070 */
[----:B------:R-:W-:Y:S02]  /*00a0*/  ISETP.GE.U32.AND P2, PT, R3, R4, PT ;  /* 0x000000040300720c */ /* 0x000fe40003f46070 */
[----:B------:R-:W-:-:S04]  /*00b0*/  ISETP.GE.AND.EX P0, PT, R5, RZ, PT, P0 ;  /* 0x000000ff0500720c */ /* 0x000fc80003f06300 */
[----:B------:R-:W-:Y:S01]  /*00c0*/  ISETP.GE.OR.EX P0, PT, R0, R5, !P0, P2 ;  /* 0x000000050000720c */ /* 0x000fe20004706720 */
[----:B------:R-:W2:Y:S03]  /*00d0*/  @!P1 LDC.64 R6, c[0x0][0x380] ;  /* 0x0000e000ff069b82 */ /* 0x000ea60000000a00 */
[----:B------:R-:W-:Y:S01]  /*00e0*/  ISETP.NE.OR P0, PT, R3, RZ, P0 ;  /* 0x000000ff0300720c */ /* 0x000fe20000705670 */
[----:B--2---:R1:W-:-:S12]  /*00f0*/  @!P1 STG.E desc[UR36][R6.64], RZ ;  /* 0x000000ff06009986 */ /* 0x0043d8000c101924 */
[----:B0-----:R-:W-:Y:S05]  /*0100*/  @P0 EXIT ;  /* 0x000000000000094d */ /* 0x001fea0003800000 */
[C---:B------:R-:W-:Y:S01]  /*0110*/  ISETP.GE.U32.AND P0, PT, R4.reuse, 0x4, PT ;  /* 0x000000040400780c */ /* 0x040fe20003f06070 */
[----:B------:R-:W-:Y:S01]  /*0120*/  IMAD.MOV.U32 R24, RZ, RZ, RZ ;  /* 0x000000ffff187224 */ /* 0x000fe200078e00ff */
[----:B------:R-:W-:Y:S01]  /*0130*/  LOP3.LUT R25, R4, 0x3, RZ, 0xc0, !PT ;  /* 0x0000000304197812 */ /* 0x000fe200078ec0ff */
[----:B------:R-:W-:Y:S01]  /*0140*/  IMAD.MOV.U32 R23, RZ, RZ, RZ ;  /* 0x000000ffff177224 */ /* 0x000fe200078e00ff */
[----:B------:R-:W-:-:S13]  /*0150*/  ISETP.GE.U32.AND.EX P0, PT, R5, RZ, PT, P0 ;  /* 0x000000ff0500720c */ /* 0x000fda0003f06100 */
[----:B------:R-:W-:Y:S05]  /*0160*/  @!P0 BRA `(.L_x_0) ;  /* 0x0000000800288947 */ /* 0x000fea0003800000 */
[----:B------:R-:W0:Y:S01]  /*0170*/  LDCU.128 UR8, c[0x0][0x380] ;  /* 0x00007000ff0877ac */ /* 0x000e220008000c00 */
[----:B------:R-:W-:Y:S01]  /*0180*/  LOP3.LUT R24, R4, 0xfffffffc, RZ, 0xc0, !PT ;  /* 0xfffffffc04187812 */ /* 0x000fe200078ec0ff */
[----:B------:R-:W-:Y:S01]  /*0190*/  BSSY.RECONVERGENT B7, `(.L_x_0) ;  /* 0x0000087000077945 */ /* 0x000fe20003800200 */
[----:B------:R-:W-:Y:S01]  /*01a0*/  LOP3.LUT R23, R5, 0x7fffffff, RZ, 0xc0, !PT ;  /* 0x7fffffff05177812 */ /* 0x000fe200078ec0ff */
[----:B------:R-:W2:Y:S02]  /*01b0*/  LDCU.128 UR16, c[0x0][0x390] ;  /* 0x00007200ff1077ac */ /* 0x000ea40008000c00 */
[----:B------:R-:W-:Y:S01]  /*01c0*/  IMAD.MOV.U32 R22, RZ, RZ, R24 ;  /* 0x000000ffff167224 */ /* 0x000fe200078e0018 */
[----:B------:R-:W3:Y:S01]  /*01d0*/  LDCU.64 UR12, c[0x0][0x3a0] ;  /* 0x00007400ff0c77ac */ /* 0x000ee20008000a00 */
[----:B------:R-:W-:Y:S01]  /*01e0*/  IMAD.MOV.U32 R2, RZ, RZ, R23 ;  /* 0x000000ffff027224 */ /* 0x000fe200078e0017 */
[----:B0-----:R-:W-:Y:S02]  /*01f0*/  UIADD3 UR8, UP0, UPT, UR8, 0x8, URZ ;  /* 0x0000000808087890 */ /* 0x001fe4000ff1e0ff */
[----:B--2---:R-:W-:-:S02]  /*0200*/  ULEA UR4, UP2, UR18, UR10, 0x2 ;  /* 0x0000000a12047291 */ /* 0x004fc4000f8410ff */
[----:B------:R-:W-:Y:S02]  /*0210*/  UIADD3.X UR9, UPT, UPT, URZ, UR9, URZ, UP0, !UPT ;  /* 0x00000009ff097290 */ /* 0x000fe400087fe4ff */
[----:B------:R-:W-:Y:S01]  /*0220*/  IMAD.U32 R0, RZ, RZ, UR8 ;  /* 0x00000008ff007e24 */ /* 0x000fe2000f8e00ff */
[----:B---3--:R-:W-:Y:S02]  /*0230*/  ULEA UR6, UP1, UR12, UR16, 0x2 ;  /* 0x000000100c067291 */ /* 0x008fe4000f8210ff */
[----:B------:R-:W-:Y:S02]  /*0240*/  ULEA.HI.X UR5, UR18, UR11, UR19, 0x2, UP2 ;  /* 0x0000000b12057291 */ /* 0x000fe400090f1413 */
[----:B------:R-:W-:Y:S01]  /*0250*/  ULEA.HI.X UR7, UR12, UR17, UR13, 0x2, UP1 ;  /* 0x000000110c077291 */ /* 0x000fe200088f140d */
[----:B------:R-:W-:Y:S01]  /*0260*/  IMAD.U32 R5, RZ, RZ, UR9 ;  /* 0x00000009ff057e24 */ /* 0x000fe2000f8e00ff */
[----:B------:R-:W-:Y:S02]  /*0270*/  UIADD3 UR6, UP0, UPT, UR6, 0x8, URZ ;  /* 0x0000000806067890 */ /* 0x000fe4000ff1e0ff */
[----:B------:R-:W-:-:S02]  /*0280*/  UIADD3 UR4, UP1, UPT, UR4, 0x8, URZ ;  /* 0x0000000804047890 */ /* 0x000fc4000ff3e0ff */
[----:B------:R-:W-:Y:S02]  /*0290*/  UIADD3.X UR7, UPT, UPT, URZ, UR7, URZ, UP0, !UPT ;  /* 0x00000007ff077290 */ /* 0x000fe400087fe4ff */
[----:B------:R-:W-:Y:S01]  /*02a0*/  UIADD3.X UR5, UPT, UPT, URZ, UR5, URZ, UP1, !UPT ;  /* 0x00000005ff057290 */ /* 0x000fe20008ffe4ff */
[----:B------:R-:W-:Y:S02]  /*02b0*/  IMAD.U32 R18, RZ, RZ, UR6 ;  /* 0x00000006ff127e24 */ /* 0x000fe4000f8e00ff */
[----:B------:R-:W-:Y:S02]  /*02c0*/  IMAD.U32 R16, RZ, RZ, UR4 ;  /* 0x00000004ff107e24 */ /* 0x000fe4000f8e00ff */
[----:B------:R-:W-:Y:S02]  /*02d0*/  IMAD.U32 R19, RZ, RZ, UR7 ;  /* 0x00000007ff137e24 */ /* 0x000fe4000f8e00ff */
[----:B------:R-:W-:-:S07]  /*02e0*/  IMAD.U32 R17, RZ, RZ, UR5 ;  /* 0x00000005ff117e24 */ /* 0x000fce000f8e00ff */
.L_x_12:
[----:B--2---:R-:W2:Y:S04]  /*02f0*/  LDG.E R27, desc[UR36][R16.64+-0x8] ;  /* 0xfffff824101b7981 */ /* 0x004ea8000c1e1900 */
[----:B------:R-:W2:Y:S01]  /*0300*/  LDG.E R26, desc[UR36][R18.64+-0x8] ;  /* 0xfffff824121a7981 */ /* 0x000ea2000c1e1900 */
[----:B------:R-:W-:Y:S01]  /*0310*/  BSSY.RECONVERGENT B6, `(.L_x_1) ;  /* 0x0000015000067945 */ /* 0x000fe20003800200 */
[----:B0--3--:R-:W-:Y:S02]  /*0320*/  IMAD.MOV.U32 R28, RZ, RZ, R0 ;  /* 0x000000ffff1c7224 */ /* 0x009fe400078e0000 */
[----:B------:R-:W-:Y:S01]  /*0330*/  IMAD.MOV.U32 R29, RZ, RZ, R5 ;  /* 0x000000ffff1d7224 */ /* 0x000fe200078e0005 */
[----:B--2---:R-:W-:-:S13]  /*0340*/  ISETP.GT.AND P0, PT, R26, R27, PT ;  /* 0x0000001b1a00720c */ /* 0x004fda0003f04270 */
[----:B------:R-:W-:Y:S05]  /*0350*/  @P0 BRA `(.L_x_2) ;  /* 0x0000000000400947 */ /* 0x000fea0003800000 */
[----:B------:R-:W-:Y:S01]  /*0360*/  MOV R14, 0x0 ;  /* 0x00000000000e7802 */ /* 0x000fe20000000f00 */
[----:B------:R-:W0:Y:S01]  /*0370*/  LDCU.64 UR4, c[0x4][0x10] ;  /* 0x01000200ff0477ac */ /* 0x000e220008000a00 */
[----:B------:R-:W-:Y:S02]  /*0380*/  IMAD.MOV.U32 R8, RZ, RZ, 0xf ;  /* 0x0000000fff087424 */ /* 0x000fe400078e00ff */
[----:B------:R-:W-:Y:S01]  /*0390*/  IMAD.MOV.U32 R12, RZ, RZ, 0x1 ;  /* 0x00000001ff0c7424 */ /* 0x000fe200078e00ff */
[----:B------:R-:W1:Y:S01]  /*03a0*/  LDCU.64 UR6, c[0x4][0x18] ;  /* 0x01000300ff0677ac */ /* 0x000e620008000a00 */
[----:B------:R-:W2:Y:S01]  /*03b0*/  LDC.64 R14, c[0x4][R14] ;  /* 0x010000000e0e7b82 */ /* 0x000ea20000000a00 */
[----:B------:R-:W-:Y:S01]  /*03c0*/  IMAD.MOV.U32 R13, RZ, RZ, RZ ;  /* 0x000000ffff0d7224 */ /* 0x000fe200078e00ff */
[----:B------:R-:W3:Y:S01]  /*03d0*/  LDCU.64 UR8, c[0x4][0x8] ;  /* 0x01000100ff0877ac */ /* 0x000ee20008000a00 */
[----:B0-----:R-:W-:Y:S02]  /*03e0*/  IMAD.U32 R4, RZ, RZ, UR4 ;  /* 0x00000004ff047e24 */ /* 0x001fe4000f8e00ff */
[----:B------:R-:W-:-:S02]  /*03f0*/  IMAD.U32 R5, RZ, RZ, UR5 ;  /* 0x00000005ff057e24 */ /* 0x000fc4000f8e00ff */
[----:B-1----:R-:W-:Y:S02]  /*0400*/  IMAD.U32 R6, RZ, RZ, UR6 ;  /* 0x00000006ff067e24 */ /* 0x002fe4000f8e00ff */
[----:B------:R-:W-:Y:S02]  /*0410*/  IMAD.U32 R7, RZ, RZ, UR7 ;  /* 0x00000007ff077e24 */ /* 0x000fe4000f8e00ff */
[----:B---3--:R-:W-:Y:S02]  /*0420*/  IMAD.U32 R10, RZ, RZ, UR8 ;  /* 0x00000008ff0a7e24 */ /* 0x008fe4000f8e00ff */
[----:B------:R-:W-:-:S07]  /*0430*/  IMAD.U32 R11, RZ, RZ, UR9 ;  /* 0x00000009ff0b7e24 */ /* 0x000fce000f8e00ff */
[----:B------:R-:W-:-:S07]  /*0440*/  LEPC R20, `(.L_x_2) ;  /* 0x000000001014794e */ /* 0x000fce0000000000 */
[----:B--2---:R-:W-:Y:S05]  /*0450*/  CALL.ABS.NOINC R14 ;  /* 0x000000000e007343 */ /* 0x004fea0003c00000 */
.L_x_2:
[----:B------:R-:W-:Y:S05]  /*0460*/  BSYNC.RECONVERGENT B6 ;  /* 0x0000000000067941 */ /* 0x000fea0003800200 */
.L_x_1:
[----:B------:R-:W2:Y:S02]  /*0470*/  LDG.E R0, desc[UR36][R28.64+-0x8] ;  /* 0xfffff8241c007981 */ /* 0x000ea4000c1e1900 */
[----:B--2---:R-:W-:-:S05]  /*0480*/  IADD3 R3, PT, PT, R0, R26, -R27 ;  /* 0x0000001a00037210 */ /* 0x004fca0007ffe81b */
[----:B------:R0:W-:Y:S04]  /*0490*/  STG.E desc[UR36][R28.64+-0x4], R3 ;  /* 0xfffffc031c007986 */ /* 0x0001e8000c101924 */
[----:B------:R-:W2:Y:S04]  /*04a0*/  LDG.E R26, desc[UR36][R16.64+-0x4] ;  /* 0xfffffc24101a7981 */ /* 0x000ea8000c1e1900 */
[----:B------:R-:W2:Y:S01]  /*04b0*/  LDG.E R27, desc[UR36][R18.64+-0x4] ;  /* 0xfffffc24121b7981 */ /* 0x000ea2000c1e1900 */
[----:B------:R-:W-:Y:S01]  /*04c0*/  BSSY.RECONVERGENT B6, `(.L_x_3) ;  /* 0x0000014000067945 */ /* 0x000fe20003800200 */
[----:B--2---:R-:W-:-:S13]  /*04d0*/  ISETP.GT.AND P0, PT, R27, R26, PT ;  /* 0x0000001a1b00720c */ /* 0x004fda0003f04270 */
[----:B0-----:R-:W-:Y:S05]  /*04e0*/  @P0 BRA `(.L_x_4) ;  /* 0x0000000000440947 */ /* 0x001fea0003800000 */
        /* <DEDUP_REMOVED lines=16> */
.L_x_5:
[----:B------:R0:W5:Y:S02]  /*05f0*/  LDG.E R3, desc[UR36][R28.64+-0x4] ;  /* 0xfffffc241c037981 */ /* 0x000164000c1e1900 */
.L_x_4:
[----:B------:R-:W-:Y:S05]  /*0600*/  BSYNC.RECONVERGENT B6 ;  /* 0x0000000000067941 */ /* 0x000fea0003800200 */
.L_x_3:
[----:B-----5:R-:W-:-:S05]  /*0610*/  IADD3 R3, PT, PT, R3, R27, -R26 ;  /* 0x0000001b03037210 */ /* 0x020fca0007ffe81a */
[----:B------:R2:W-:Y:S04]  /*0620*/  STG.E desc[UR36][R28.64], R3 ;  /* 0x000000031c007986 */ /* 0x0005e8000c101924 */
[----:B------:R-:W3:Y:S04]  /*0630*/  LDG.E R26, desc[UR36][R16.64] ;  /* 0x00000024101a7981 */ /* 0x000ee8000c1e1900 */
[----:B------:R-:W3:Y:S01]  /*0640*/  LDG.E R27, desc[UR36][R18.64] ;  /* 0x00000024121b7981 */ /* 0x000ee2000c1e1900 */
[----:B------:R-:W-:Y:S01]  /*0650*/  BSSY.RECONVERGENT B6, `(.L_x_6) ;  /* 0x0000014000067945 */ /* 0x000fe20003800200 */
[----:B---3--:R-:W-:-:S13]  /*0660*/  ISETP.GT.AND P0, PT, R27, R26, PT ;  /* 0x0000001a1b00720c */ /* 0x008fda0003f04270 */
[----:B--2---:R-:W-:Y:S05]  /*0670*/  @P0 BRA `(.L_x_7) ;  /* 0x0000000000440947 */ /* 0x004fea0003800000 */
[----:B------:R-:W-:Y:S01]  /*0680*/  MOV R14, 0x0 ;  /* 0x00000000000e7802 */ /* 0x000fe20000000f00 */
[----:B------:R-:W2:Y:S01]  /*0690*/  LDCU.64 UR4, c[0x4][0x10] ;  /* 0x01000200ff0477ac */ /* 0x000ea20008000a00 */
[----:B------:R-:W-:Y:S02]  /*06a0*/  IMAD.MOV.U32 R8, RZ, RZ, 0xf ;  /* 0x0000000fff087424 */ /* 0x000fe400078e00ff */
[----:B------:R-:W-:Y:S01]  /*06b0*/  IMAD.MOV.U32 R12, RZ, RZ, 0x1 ;  /* 0x00000001ff0c7424 */ /* 0x000fe200078e00ff */
[----:B------:R-:W1:Y:S01]  /*06c0*/  LDCU.64 UR6, c[0x4][0x18] ;  /* 0x01000300ff0677ac */ /* 0x000e620008000a00 */
[----:B------:R-:W3:Y:S01]  /*06d0*/  LDC.64 R14, c[0x4][R14] ;  /* 0x010000000e0e7b82 */ /* 0x000ee20000000a00 */
[----:B------:R-:W-:Y:S01]  /*06e0*/  IMAD.MOV.U32 R13, RZ, RZ, RZ ;  /* 0x000000ffff0d7224 */ /* 0x000fe200078e00ff */
[----:B------:R-:W4:Y:S01]  /*06f0*/  LDCU.64 UR8, c[0x4][0x8] ;  /* 0x01000100ff0877ac */ /* 0x000f220008000a00 */
[----:B--2---:R-:W-:Y:S02]  /*0700*/  IMAD.U32 R4, RZ, RZ, UR4 ;  /* 0x00000004ff047e24 */ /* 0x004fe4000f8e00ff */
[----:B------:R-:W-:-:S02]  /*0710*/  IMAD.U32 R5, RZ, RZ, UR5 ;  /* 0x00000005ff057e24 */ /* 0x000fc4000f8e00ff */
[----:B-1----:R-:W-:Y:S02]  /*0720*/  IMAD.U32 R6, RZ, RZ, UR6 ;  /* 0x00000006ff067e24 */ /* 0x002fe4000f8e00ff */
[----:B------:R-:W-:Y:S02]  /*0730*/  IMAD.U32 R7, RZ, RZ, UR7 ;  /* 0x00000007ff077e24 */ /* 0x000fe4000f8e00ff */
[----:B----4-:R-:W-:Y:S02]  /*0740*/  IMAD.U32 R10, RZ, RZ, UR8 ;  /* 0x00000008ff0a7e24 */ /* 0x010fe4000f8e00ff */
[----:B------:R-:W-:-:S07]  /*0750*/  IMAD.U32 R11, RZ, RZ, UR9 ;  /* 0x00000009ff0b7e24 */ /* 0x000fce000f8e00ff */
[----:B------:R-:W-:-:S07]  /*0760*/  LEPC R20, `(.L_x_8) ;  /* 0x000000001014794e */ /* 0x000fce0000000000 */
[----:B0--3--:R-:W-:Y:S05]  /*0770*/  CALL.ABS.NOINC R14 ;  /* 0x000000000e007343 */ /* 0x009fea0003c00000 */
.L_x_8:
[----:B------:R2:W5:Y:S02]  /*0780*/  LDG.E R3, desc[UR36][R28.64] ;  /* 0x000000241c037981 */ /* 0x000564000c1e1900 */
.L_x_7:
[----:B------:R-:W-:Y:S05]  /*0790*/  BSYNC.RECONVERGENT B6 ;  /* 0x0000000000067941 */ /* 0x000fea0003800200 */
.L_x_6:
[----:B-----5:R-:W-:-:S05]  /*07a0*/  IADD3 R3, PT, PT, R3, R27, -R26 ;  /* 0x0000001b03037210 */ /* 0x020fca0007ffe81a */
[----:B------:R3:W-:Y:S04]  /*07b0*/  STG.E desc[UR36][R28.64+0x4], R3 ;  /* 0x000004031c007986 */ /* 0x0007e8000c101924 */
[----:B------:R-:W4:Y:S04]  /*07c0*/  LDG.E R26, desc[UR36][R16.64+0x4] ;  /* 0x00000424101a7981 */ /* 0x000f28000c1e1900 */
[----:B------:R-:W4:Y:S01]  /*07d0*/  LDG.E R27, desc[UR36][R18.64+0x4] ;  /* 0x00000424121b7981 */ /* 0x000f22000c1e1900 */
[----:B------:R-:W-:Y:S01]  /*07e0*/  BSSY.RECONVERGENT B6, `(.L_x_9) ;  /* 0x0000014000067945 */ /* 0x000fe20003800200 */
[----:B----4-:R-:W-:-:S13]  /*07f0*/  ISETP.GT.AND P0, PT, R27, R26, PT ;  /* 0x0000001a1b00720c */ /* 0x010fda0003f04270 */
[----:B---3--:R-:W-:Y:S05]  /*0800*/  @P0 BRA `(.L_x_10) ;  /* 0x0000000000440947 */ /* 0x008fea0003800000 */
[----:B------:R-:W-:Y:S01]  /*0810*/  MOV R14, 0x0 ;  /* 0x00000000000e7802 */ /* 0x000fe20000000f00 */
[----:B------:R-:W3:Y:S01]  /*0820*/  LDCU.64 UR4, c[0x4][0x10] ;  /* 0x01000200ff0477ac */ /* 0x000ee20008000a00 */
[----:B------:R-:W-:Y:S02]  /*0830*/  IMAD.MOV.U32 R8, RZ, RZ, 0xf ;  /* 0x0000000fff087424 */ /* 0x000fe400078e00ff */
[----:B------:R-:W-:Y:S01]  /*0840*/  IMAD.MOV.U32 R12, RZ, RZ, 0x1 ;  /* 0x00000001ff0c7424 */ /* 0x000fe200078e00ff */
[----:B------:R-:W1:Y:S01]  /*0850*/  LDCU.64 UR6, c[0x4][0x18] ;  /* 0x01000300ff0677ac */ /* 0x000e620008000a00 */
[----:B------:R-:W4:Y:S01]  /*0860*/  LDC.64 R14, c[0x4][R14] ;  /* 0x010000000e0e7b82 */ /* 0x000f220000000a00 */
[----:B------:R-:W-:Y:S01]  /*0870*/  IMAD.MOV.U32 R13, RZ, RZ, RZ ;  /* 0x000000ffff0d7224 */ /* 0x000fe200078e00ff */
[----:B------:R-:W5:Y:S01]  /*0880*/  LDCU.64 UR8, c[0x4][0x8] ;  /* 0x01000100ff0877ac */ /* 0x000f620008000a00 */
[----:B---3--:R-:W-:Y:S02]  /*0890*/  IMAD.U32 R4, RZ, RZ, UR4 ;  /* 0x00000004ff047e24 */ /* 0x008fe4000f8e00ff */
[----:B------:R-:W-:-:S02]  /*08a0*/  IMAD.U32 R5, RZ, RZ, UR5 ;  /* 0x00000005ff057e24 */ /* 0x000fc4000f8e00ff */
[----:B-1----:R-:W-:Y:S02]  /*08b0*/  IMAD.U32 R6, RZ, RZ, UR6 ;  /* 0x00000006ff067e24 */ /* 0x002fe4000f8e00ff */
[----:B------:R-:W-:Y:S02]  /*08c0*/  IMAD.U32 R7, RZ, RZ, UR7 ;  /* 0x00000007ff077e24 */ /* 0x000fe4000f8e00ff */
[----:B-----5:R-:W-:Y:S02]  /*08d0*/  IMAD.U32 R10, RZ, RZ, UR8 ;  /* 0x00000008ff0a7e24 */ /* 0x020fe4000f8e00ff */
[----:B------:R-:W-:-:S07]  /*08e0*/  IMAD.U32 R11, RZ, RZ, UR9 ;  /* 0x00000009ff0b7e24 */ /* 0x000fce000f8e00ff */
[----:B------:R-:W-:-:S07]  /*08f0*/  LEPC R20, `(.L_x_11) ;  /* 0x000000001014794e */ /* 0x000fce0000000000 */
[----:B0-2-4-:R-:W-:Y:S05]  /*0900*/  CALL.ABS.NOINC R14 ;  /* 0x000000000e007343 */ /* 0x015fea0003c00000 */
.L_x_11:
[----:B------:R3:W5:Y:S02]  /*0910*/  LDG.E R3, desc[UR36][R28.64+0x4] ;  /* 0x000004241c037981 */ /* 0x000764000c1e1900 */
.L_x_10:
[----:B------:R-:W-:Y:S05]  /*0920*/  BSYNC.RECONVERGENT B6 ;  /* 0x0000000000067941 */ /* 0x000fea0003800200 */
.L_x_9:
[----:B-----5:R-:W-:Y:S02]  /*0930*/  IADD3 R3, PT, PT, R3, R27, -R26 ;  /* 0x0000001b03037210 */ /* 0x020fe40007ffe81a */
[----:B------:R-:W-:Y:S02]  /*0940*/  IADD3 R22, P0, PT, R22, -0x4, RZ ;  /* 0xfffffffc16167810 */ /* 0x000fe40007f1e0ff */
[----:B------:R-:W-:Y:S01]  /*0950*/  IADD3 R0, P1, PT, R28, 0x10, RZ ;  /* 0x000000101c007810 */ /* 0x000fe20007f3e0ff */
[----:B------:R4:W-:Y:S01]  /*0960*/  STG.E desc[UR36][R28.64+0x8], R3 ;  /* 0x000008031c007986 */ /* 0x0009e2000c101924 */
[----:B------:R-:W-:Y:S02]  /*0970*/  IADD3.X R2, PT, PT, R2, -0x1, RZ, P0, !PT ;  /* 0xffffffff02027810 */ /* 0x000fe400007fe4ff */
[----:B------:R-:W-:Y:S01]  /*0980*/  ISETP.NE.U32.AND P0, PT, R22, RZ, PT ;  /* 0x000000ff1600720c */ /* 0x000fe20003f05070 */
[----:B------:R-:W-:Y:S01]  /*0990*/  IMAD.X R5, RZ, RZ, R29, P1 ;  /* 0x000000ffff057224 */ /* 0x000fe200008e061d */
[----:B------:R-:W-:-:S02]  /*09a0*/  IADD3 R18, P2, PT, R18, 0x10, RZ ;  /* 0x0000001012127810 */ /* 0x000fc40007f5e0ff */
[----:B------:R-:W-:Y:S02]  /*09b0*/  ISETP.NE.AND.EX P0, PT, R2, RZ, PT, P0 ;  /* 0x000000ff0200720c */ /* 0x000fe40003f05300 */
[----:B------:R-:W-:Y:S01]  /*09c0*/  IADD3 R16, P3, PT, R16, 0x10, RZ ;  /* 0x0000001010107810 */ /* 0x000fe20007f7e0ff */
[----:B------:R-:W-:-:S04]  /*09d0*/  IMAD.X R19, RZ, RZ, R19, P2 ;  /* 0x000000ffff137224 */ /* 0x000fc800010e0613 */
[----:B------:R-:W-:-:S06]  /*09e0*/  IMAD.X R17, RZ, RZ, R17, P3 ;  /* 0x000000ffff117224 */ /* 0x000fcc00018e0611 */
[----:B----4-:R-:W-:Y:S05]  /*09f0*/  @P0 BRA `(.L_x_12) ;  /* 0xfffffff8003c0947 */ /* 0x010fea000383ffff */
[----:B------:R-:W-:Y:S05]  /*0a00*/  BSYNC.RECONVERGENT B7 ;  /* 0x0000000000077941 */ /* 0x000fea0003800200 */
.L_x_0:
[----:B------:R-:W-:-:S04]  /*0a10*/  ISETP.NE.U32.AND P0, PT, R25, RZ, PT ;  /* 0x000000ff1900720c */ /* 0x000fc80003f05070 */
[----:B------:R-:W-:-:S13]  /*0a20*/  ISETP.NE.AND.EX P0, PT, RZ, RZ, PT, P0 ;  /* 0x000000ffff00720c */ /* 0x000fda0003f05300 */
[----:B------:R-:W-:Y:S05]  /*0a30*/  @!P0 EXIT ;  /* 0x000000000000894d */ /* 0x000fea0003800000 */
[----:B------:R-:W-:-:S04]  /*0a40*/  ISETP.NE.U32.AND P0, PT, R25, 0x1, PT ;  /* 0x000000011900780c */ /* 0x000fc80003f05070 */
[----:B------:R-:W-:-:S13]  /*0a50*/  ISETP.NE.AND.EX P0, PT, RZ, RZ, PT, P0 ;  /* 0x000000ffff00720c */ /* 0x000fda0003f05300 */
[----:B------:R-:W-:Y:S05]  /*0a60*/  @!P0 BRA `(.L_x_13) ;  /* 0x0000000400608947 */ /* 0x000fea0003800000 */
[----:B------:R-:W4:Y:S01]  /*0a70*/  LDCU.64 UR4, c[0x0][0x3a0] ;  /* 0x00007400ff0477ac */ /* 0x000f220008000a00 */
[----:B------:R-:W5:Y:S01]  /*0a80*/  LDC.64 R8, c[0x0][0x388] ;  /* 0x0000e200ff087b82 */ /* 0x000f620000000a00 */
[----:B------:R-:W1:Y:S01]  /*0a90*/  LDCU.128 UR8, c[0x0][0x390] ;  /* 0x00007200ff0877ac */ /* 0x000e620008000c00 */
[C---:B----4-:R-:W-:Y:S02]  /*0aa0*/  IADD3 R0, P1, PT, R24.reuse, UR4, RZ ;  /* 0x0000000418007c10 */ /* 0x050fe4000ff3e0ff */
[----:B-1----:R-:W-:Y:S02]  /*0ab0*/  IADD3 R6, P0, PT, R24, UR10, RZ ;  /* 0x0000000a18067c10 */ /* 0x002fe4000ff1e0ff */
[C---:B------:R-:W-:Y:S02]  /*0ac0*/  IADD3.X R3, PT, PT, R23.reuse, UR5, RZ, P1, !PT ;  /* 0x0000000517037c10 */ /* 0x040fe40008ffe4ff */
[----:B------:R-:W-:Y:S02]  /*0ad0*/  IADD3.X R7, PT, PT, R23, UR11, RZ, P0, !PT ;  /* 0x0000000b17077c10 */ /* 0x000fe400087fe4ff */
[----:B------:R-:W-:-:S02]  /*0ae0*/  LEA R4, P1, R0, UR8, 0x2 ;  /* 0x0000000800047c11 */ /* 0x000fc4000f8210ff */
[----:B-----5:R-:W-:Y:S02]  /*0af0*/  LEA R2, P0, R6, R8, 0x2 ;  /* 0x0000000806027211 */ /* 0x020fe400078010ff */
[----:B------:R-:W-:Y:S02]  /*0b00*/  LEA.HI.X R5, R0, UR9, R3, 0x2, P1 ;  /* 0x0000000900057c11 */ /* 0x000fe400088f1403 */
[----:B------:R-:W-:-:S03]  /*0b10*/  LEA.HI.X R3, R6, R9, R7, 0x2, P0 ;  /* 0x0000000906037211 */ /* 0x000fc600000f1407 */
[----:B------:R-:W4:Y:S04]  /*0b20*/  LDG.E R18, desc[UR36][R4.64] ;  /* 0x0000002404127981 */ /* 0x000f28000c1e1900 */
[----:B------:R-:W4:Y:S02]  /*0b30*/  LDG.E R19, desc[UR36][R2.64] ;  /* 0x0000002402137981 */ /* 0x000f24000c1e1900 */
[----:B----4-:R-:W-:-:S13]  /*0b40*/  ISETP.GT.AND P0, PT, R18, R19, PT ;  /* 0x000000131200720c */ /* 0x010fda0003f04270 */
[----:B------:R-:W-:Y:S05]  /*0b50*/  @P0 BRA `(.L_x_14) ;  /* 0x0000000000400947 */ /* 0x000fea0003800000 */
[----:B------:R-:W-:Y:S01]  /*0b60*/  MOV R2, 0x0 ;  /* 0x0000000000027802 */ /* 0x000fe20000000f00 */
[----:B------:R-:W1:Y:S01]  /*0b70*/  LDCU.64 UR4, c[0x4][0x10] ;  /* 0x01000200ff0477ac */ /* 0x000e620008000a00 */
[----:B------:R-:W-:Y:S02]  /*0b80*/  IMAD.MOV.U32 R8, RZ, RZ, 0xf ;  /* 0x0000000fff087424 */ /* 0x000fe400078e00ff */
[----:B------:R-:W-:Y:S01]  /*0b90*/  IMAD.MOV.U32 R12, RZ, RZ, 0x1 ;  /* 0x00000001ff0c7424 */ /* 0x000fe200078e00ff */
[----:B------:R-:W4:Y:S01]  /*0ba0*/  LDCU.64 UR6, c[0x4][0x18] ;  /* 0x01000300ff0677ac */ /* 0x000f220008000a00 */
[----:B------:R-:W0:Y:S01]  /*0bb0*/  LDC.64 R2, c[0x4][R2] ;  /* 0x0100000002027b82 */ /* 0x000e220000000a00 */
[----:B------:R-:W-:Y:S01]  /*0bc0*/  IMAD.MOV.U32 R13, RZ, RZ, RZ ;  /* 0x000000ffff0d7224 */ /* 0x000fe200078e00ff */
[----:B------:R-:W5:Y:S01]  /*0bd0*/  LDCU.64 UR8, c[0x4][0x8] ;  /* 0x01000100ff0877ac */ /* 0x000f620008000a00 */
[----:B-1----:R-:W-:Y:S02]  /*0be0*/  IMAD.U32 R4, RZ, RZ, UR4 ;  /* 0x00000004ff047e24 */ /* 0x002fe4000f8e00ff */
[----:B------:R-:W-:-:S02]  /*0bf0*/  IMAD.U32 R5, RZ, RZ, UR5 ;  /* 0x00000005ff057e24 */ /* 0x000fc4000f8e00ff */
[----:B----4-:R-:W-:Y:S02]  /*0c00*/  IMAD.U32 R6, RZ, RZ, UR6 ;  /* 0x00000006ff067e24 */ /* 0x010fe4000f8e00ff */
[----:B------:R-:W-:Y:S02]  /*0c10*/  IMAD.U32 R7, RZ, RZ, UR7 ;  /* 0x00000007ff077e24 */ /* 0x000fe4000f8e00ff */
[----:B-----5:R-:W-:Y:S02]  /*0c20*/  IMAD.U32 R10, RZ, RZ, UR8 ;  /* 0x00000008ff0a7e24 */ /* 0x020fe4000f8e00ff */
[----:B------:R-:W-:-:S07]  /*0c30*/  IMAD.U32 R11, RZ, RZ, UR9 ;  /* 0x00000009ff0b7e24 */ /* 0x000fce000f8e00ff */
[----:B------:R-:W-:-:S07]  /*0c40*/  LEPC R20, `(.L_x_14) ;  /* 0x000000001014794e */ /* 0x000fce0000000000 */
[----:B0-23--:R-:W-:Y:S05]  /*0c50*/  CALL.ABS.NOINC R2 ;  /* 0x0000000002007343 */ /* 0x00dfea0003c00000 */
.L_x_14:
[----:B------:R-:W1:Y:S01]  /*0c60*/  LDCU.128 UR4, c[0x0][0x380] ;  /* 0x00007000ff0477ac */ /* 0x000e620008000c00 */
[----:B------:R-:W4:Y:S01]  /*0c70*/  LDCU.64 UR8, c[0x0][0x3a0] ;  /* 0x00007400ff0877ac */ /* 0x000f220008000a00 */
[----:B------:R-:W5:Y:S01]  /*0c80*/  LDCU.128 UR12, c[0x0][0x390] ;  /* 0x00007200ff0c77ac */ /* 0x000f620008000c00 */
[----:B-1----:R-:W-:-:S04]  /*0c90*/  LEA R2, P0, R24, UR4, 0x2 ;  /* 0x0000000418027c11 */ /* 0x002fc8000f8010ff */
[----:B------:R-:W-:-:S05]  /*0ca0*/  LEA.HI.X R3, R24, UR5, R23, 0x2, P0 ;  /* 0x0000000518037c11 */ /* 0x000fca00080f1417 */
[----:B------:R1:W2:Y:S01]  /*0cb0*/  LDG.E R0, desc[UR36][R2.64] ;  /* 0x0000002402007981 */ /* 0x0002a2000c1e1900 */
[----:B------:R-:W-:-:S04]  /*0cc0*/  IADD3 R9, P0, PT, R24, 0x1, RZ ;  /* 0x0000000118097810 */ /* 0x000fc80007f1e0ff */
[C---:B----4-:R-:W-:Y:S01]  /*0cd0*/  IADD3 R6, P1, PT, R9.reuse, UR8, RZ ;  /* 0x0000000809067c10 */ /* 0x050fe2000ff3e0ff */
[----:B------:R-:W-:Y:S01]  /*0ce0*/  IMAD.X R4, RZ, RZ, R23, P0 ;  /* 0x000000ffff047224 */ /* 0x000fe200000e0617 */
[C---:B-----5:R-:W-:Y:S01]  /*0cf0*/  IADD3 R5, P0, PT, R9.reuse, UR14, RZ ;  /* 0x0000000e09057c10 */ /* 0x060fe2000ff1e0ff */
[C---:B------:R-:W-:Y:S02]  /*0d00*/  IMAD.SHL.U32 R16, R9.reuse, 0x4, RZ ;  /* 0x0000000409107824 */ /* 0x040fe400078e00ff */
[----:B------:R-:W-:Y:S01]  /*0d10*/  IMAD.X R7, RZ, RZ, UR9, P1 ;  /* 0x00000009ff077e24 */ /* 0x000fe200088e06ff */
[----:B------:R-:W-:Y:S01]  /*0d20*/  SHF.L.U64.HI R9, R9, 0x2, R4 ;  /* 0x0000000209097819 */ /* 0x000fe20000010204 */
[----:B------:R-:W-:Y:S01]  /*0d30*/  IMAD.X R8, RZ, RZ, UR15, P0 ;  /* 0x0000000fff087e24 */ /* 0x000fe200080e06ff */
[----:B------:R-:W-:Y:S02]  /*0d40*/  LOP3.LUT R16, R16, 0xfffffffc, RZ, 0xc0, !PT ;  /* 0xfffffffc10107812 */ /* 0x000fe400078ec0ff */
[----:B-1----:R-:W-:-:S02]  /*0d50*/  LEA R2, P2, R6, UR12, 0x2 ;  /* 0x0000000c06027c11 */ /* 0x002fc4000f8410ff */
[----:B------:R-:W-:Y:S02]  /*0d60*/  IADD3 R16, P0, PT, R16, UR4, RZ ;  /* 0x0000000410107c10 */ /* 0x000fe4000ff1e0ff */
[----:B------:R-:W-:Y:S02]  /*0d70*/  LOP3.LUT R9, R9, 0x3, RZ, 0xc0, !PT ;  /* 0x0000000309097812 */ /* 0x000fe400078ec0ff */
[----:B------:R-:W-:Y:S02]  /*0d80*/  LEA R4, P1, R5, UR6, 0x2 ;  /* 0x0000000605047c11 */ /* 0x000fe4000f8210ff */
[----:B------:R-:W-:Y:S02]  /*0d90*/  LEA.HI.X R3, R6, UR13, R7, 0x2, P2 ;  /* 0x0000000d06037c11 */ /* 0x000fe400090f1407 */
[----:B------:R-:W-:Y:S02]  /*0da0*/  IADD3.X R17, PT, PT, R9, UR5, RZ, P0, !PT ;  /* 0x0000000509117c10 */ /* 0x000fe400087fe4ff */
[----:B------:R-:W-:-:S02]  /*0db0*/  LEA.HI.X R5, R5, UR7, R8, 0x2, P1 ;  /* 0x0000000705057c11 */ /* 0x000fc400088f1408 */
[----:B--2---:R-:W-:-:S05]  /*0dc0*/  IADD3 R7, PT, PT, R0, R18, -R19 ;  /* 0x0000001200077210 */ /* 0x004fca0007ffe813 */
[----:B------:R1:W-:Y:S04]  /*0dd0*/  STG.E desc[UR36][R16.64], R7 ;  /* 0x0000000710007986 */ /* 0x0003e8000c101924 */
[----:B------:R-:W2:Y:S04]  /*0de0*/  LDG.E R18, desc[UR36][R4.64] ;  /* 0x0000002404127981 */ /* 0x000ea8000c1e1900 */
[----:B------:R-:W2:Y:S02]  /*0df0*/  LDG.E R19, desc[UR36][R2.64] ;  /* 0x0000002402137981 */ /* 0x000ea4000c1e1900 */
[----:B--2---:R-:W-:-:S13]  /*0e00*/  ISETP.GT.AND P0, PT, R19, R18, PT ;  /* 0x000000121300720c */ /* 0x004fda0003f04270 */
[----:B-1----:R-:W-:Y:S05]  /*0e10*/  @P0 BRA `(.L_x_15) ;  /* 0x0000000000440947 */ /* 0x002fea0003800000 */
[----:B------:R-:W-:Y:S01]  /*0e20*/  MOV R2, 0x0 ;  /* 0x0000000000027802 */ /* 0x000fe20000000f00 */
[----:B------:R-:W1:Y:S01]  /*0e30*/  LDCU.64 UR4, c[0x4][0x10] ;  /* 0x01000200ff0477ac */ /* 0x000e620008000a00 */
[----:B------:R-:W-:Y:S02]  /*0e40*/  IMAD.MOV.U32 R8, RZ, RZ, 0xf ;  /* 0x0000000fff087424 */ /* 0x000fe400078e00ff */
[----:B------:R-:W-:Y:S01]  /*0e50*/  IMAD.MOV.U32 R12, RZ, RZ, 0x1 ;  /* 0x00000001ff0c7424 */ /* 0x000fe200078e00ff */
[----:B------:R-:W2:Y:S01]  /*0e60*/  LDCU.64 UR6, c[0x4][0x18] ;  /* 0x01000300ff0677ac */ /* 0x000ea20008000a00 */
[----:B------:R-:W4:Y:S01]  /*0e70*/  LDC.64 R2, c[0x4][R2] ;  /* 0x0100000002027b82 */ /* 0x000f220000000a00 */
[----:B------:R-:W-:Y:S01]  /*0e80*/  IMAD.MOV.U32 R13, RZ, RZ, RZ ;  /* 0x000000ffff0d7224 */ /* 0x000fe200078e00ff */
[----:B------:R-:W5:Y:S01]  /*0e90*/  LDCU.64 UR8, c[0x4][0x8] ;  /* 0x01000100ff0877ac */ /* 0x000f620008000a00 */
[----:B-1----:R-:W-:Y:S02]  /*0ea0*/  IMAD.U32 R4, RZ, RZ, UR4 ;  /* 0x00000004ff047e24 */ /* 0x002fe4000f8e00ff */
[----:B------:R-:W-:-:S02]  /*0eb0*/  IMAD.U32 R5, RZ, RZ, UR5 ;  /* 0x00000005ff057e24 */ /* 0x000fc4000f8e00ff */
[----:B--2---:R-:W-:Y:S02]  /*0ec0*/  IMAD.U32 R6, RZ, RZ, UR6 ;  /* 0x00000006ff067e24 */ /* 0x004fe4000f8e00ff */
[----:B------:R-:W-:Y:S02]  /*0ed0*/  IMAD.U32 R7, RZ, RZ, UR7 ;  /* 0x00000007ff077e24 */ /* 0x000fe4000f8e00ff */
[----:B-----5:R-:W-:Y:S02]  /*0ee0*/  IMAD.U32 R10, RZ, RZ, UR8 ;  /* 0x00000008ff0a7e24 */ /* 0x020fe4000f8e00ff */
[----:B------:R-:W-:-:S07]  /*0ef0*/  IMAD.U32 R11, RZ, RZ, UR9 ;  /* 0x00000009ff0b7e24 */ /* 0x000fce000f8e00ff */
[----:B------:R-:W-:-:S07]  /*0f00*/  LEPC R20, `(.L_x_16) ;  /* 0x000000001014794e */ /* 0x000fce0000000000 */
[----:B0--34-:R-:W-:Y:S05]  /*0f10*/  CALL.ABS.NOINC R2 ;  /* 0x0000000002007343 */ /* 0x019fea0003c00000 */
.L_x_16:
[----:B------:R1:W5:Y:S02]  /*0f20*/  LDG.E R7, desc[UR36][R16.64] ;  /* 0x0000002410077981 */ /* 0x000364000c1e1900 */
.L_x_15:
[----:B------:R-:W2:Y:S01]  /*0f30*/  LDCU.64 UR4, c[0x0][0x380] ;  /* 0x00007000ff0477ac */ /* 0x000ea20008000a00 */
[----:B------:R-:W-:Y:S02]  /*0f40*/  IADD3 R24, P0, PT, R24, 0x2, RZ ;  /* 0x0000000218187810 */ /* 0x000fe40007f1e0ff */
[----:B-----5:R-:W-:-:S03]  /*0f50*/  IADD3 R7, PT, PT, R7, R19, -R18 ;  /* 0x0000001307077210 */ /* 0x020fc60007ffe812 */
[----:B------:R-:W-:Y:S02]  /*0f60*/  IMAD.X R23, RZ, RZ, R23, P0 ;  /* 0x000000ffff177224 */ /* 0x000fe400000e0617 */
[----:B------:R-:W-:-:S03]  /*0f70*/  IMAD.SHL.U32 R2, R24, 0x4, RZ ;  /* 0x0000000418027824 */ /* 0x000fc600078e00ff */
[----:B------:R-:W-:Y:S01]  /*0f80*/  SHF.L.U64.HI R0, R24, 0x2, R23 ;  /* 0x0000000218007819 */ /* 0x000fe20000010217 */
[----:B------:R-:W-:Y:S01]  /*0f90*/  IMAD.MOV.U32 R23, RZ, RZ, RZ ;  /* 0x000000ffff177224 */ /* 0x000fe200078e00ff */
[----:B------:R-:W-:Y:S02]  /*0fa0*/  LOP3.LUT R2, R2, 0xfffffffc, RZ, 0xc0, !PT ;  /* 0xfffffffc02027812 */ /* 0x000fe400078ec0ff */
[----:B------:R-:W-:Y:S02]  /*0fb0*/  LOP3.LUT R0, R0, 0x3, RZ, 0xc0, !PT ;  /* 0x0000000300007812 */ /* 0x000fe400078ec0ff */
[----:B--2---:R-:W-:-:S04]  /*0fc0*/  IADD3 R2, P0, PT, R2, UR4, RZ ;  /* 0x0000000402027c10 */ /* 0x004fc8000ff1e0ff */
[----:B------:R-:W-:-:S05]  /*0fd0*/  IADD3.X R3, PT, PT, R0, UR5, RZ, P0, !PT ;  /* 0x0000000500037c10 */ /* 0x000fca00087fe4ff */
[----:B------:R4:W-:Y:S04]  /*0fe0*/  STG.E desc[UR36][R2.64], R7 ;  /* 0x0000000702007986 */ /* 0x0009e8000c101924 */
.L_x_13:
[----:B------:R-:W5:Y:S02]  /*0ff0*/  LDC R0, c[0x0][0x3a8] ;  /* 0x0000ea00ff007b82 */ /* 0x000f640000000800 */
[----:B-----5:R-:W-:-:S04]  /*1000*/  LOP3.LUT R0, R0, 0x1, RZ, 0xc0, !PT ;  /* 0x0000000100007812 */ /* 0x020fc800078ec0ff */
[----:B------:R-:W-:-:S04]  /*1010*/  ISETP.NE.U32.AND P0, PT, R0, 0x1, PT ;  /* 0x000000010000780c */ /* 0x000fc80003f05070 */
[----:B------:R-:W-:-:S13]  /*1020*/  ISETP.NE.U32.AND.EX P0, PT, RZ, RZ, PT, P0 ;  /* 0x000000ffff00720c */ /* 0x000fda0003f05100 */
[----:B------:R-:W-:Y:S05]  /*1030*/  @P0 EXIT ;  /* 0x000000000000094d */ /* 0x000fea0003800000 */
[----:B------:R-:W5:Y:S01]  /*1040*/  LDCU.64 UR4, c[0x0][0x3a0] ;  /* 0x00007400ff0477ac */ /* 0x000f620008000a00 */
[----:B------:R-:W0:Y:S01]  /*1050*/  LDC.64 R8, c[0x0][0x388] ;  /* 0x0000e200ff087b82 */ /* 0x000e220000000a00 */
[----:B------:R-:W1:Y:S01]  /*1060*/  LDCU.128 UR8, c[0x0][0x390] ;  /* 0x00007200ff0877ac */ /* 0x000e620008000c00 */
[C---:B-----5:R-:W-:Y:S02]  /*1070*/  IADD3 R0, P1, PT, R24.reuse, UR4, RZ ;  /* 0x0000000418007c10 */ /* 0x060fe4000ff3e0ff */
[----:B-1----:R-:W-:Y:S02]  /*1080*/  IADD3 R6, P0, PT, R24, UR10, RZ ;  /* 0x0000000a18067c10 */ /* 0x002fe4000ff1e0ff */
[C---:B----4-:R-:W-:Y:S02]  /*1090*/  IADD3.X R3, PT, PT, R23.reuse, UR5, RZ, P1, !PT ;  /* 0x0000000517037c10 */ /* 0x050fe40008ffe4ff */
[----:B------:R-:W-:Y:S02]  /*10a0*/  IADD3.X R7, PT, PT, R23, UR11, RZ, P0, !PT ;  /* 0x0000000b17077c10 */ /* 0x000fe400087fe4ff */
[----:B------:R-:W-:-:S02]  /*10b0*/  LEA R4, P1, R0, UR8, 0x2 ;  /* 0x0000000800047c11 */ /* 0x000fc4000f8210ff */
[----:B0-----:R-:W-:Y:S02]  /*10c0*/  LEA R2, P0, R6, R8, 0x2 ;  /* 0x0000000806027211 */ /* 0x001fe400078010ff */
[----:B------:R-:W-:Y:S02]  /*10d0*/  LEA.HI.X R5, R0, UR9, R3, 0x2, P1 ;  /* 0x0000000900057c11 */ /* 0x000fe400088f1403 */
[----:B------:R-:W-:-:S03]  /*10e0*/  LEA.HI.X R3, R6, R9, R7, 0x2, P0 ;  /* 0x0000000906037211 */ /* 0x000fc600000f1407 */
[----:B------:R-:W4:Y:S04]  /*10f0*/  LDG.E R16, desc[UR36][R4.64] ;  /* 0x0000002404107981 */ /* 0x000f28000c1e1900 */
[----:B------:R-:W4:Y:S02]  /*1100*/  LDG.E R17, desc[UR36][R2.64] ;  /* 0x0000002402117981 */ /* 0x000f24000c1e1900 */
[----:B----4-:R-:W-:-:S13]  /*1110*/  ISETP.GT.AND P0, PT, R16, R17, PT ;  /* 0x000000111000720c */ /* 0x010fda0003f04270 */
[----:B------:R-:W-:Y:S05]  /*1120*/  @P0 BRA `(.L_x_17) ;  /* 0x0000000000400947 */ /* 0x000fea0003800000 */
[----:B------:R-:W-:Y:S01]  /*1130*/  MOV R2, 0x0 ;  /* 0x0000000000027802 */ /* 0x000fe20000000f00 */
[----:B------:R-:W0:Y:S01]  /*1140*/  LDCU.64 UR4, c[0x4][0x10] ;  /* 0x01000200ff0477ac */ /* 0x000e220008000a00 */
[----:B------:R-:W-:Y:S02]  /*1150*/  IMAD.MOV.U32 R8, RZ, RZ, 0xf ;  /* 0x0000000fff087424 */ /* 0x000fe400078e00ff */
[----:B------:R-:W-:Y:S01]  /*1160*/  IMAD.MOV.U32 R12, RZ, RZ, 0x1 ;  /* 0x00000001ff0c7424 */ /* 0x000fe200078e00ff */
[----:B------:R-:W1:Y:S01]  /*1170*/  LDCU.64 UR6, c[0x4][0x18] ;  /* 0x01000300ff0677ac */ /* 0x000e620008000a00 */
[----:B------:R-:W4:Y:S01]  /*1180*/  LDC.64 R2, c[0x4][R2] ;  /* 0x0100000002027b82 */ /* 0x000f220000000a00 */
[----:B------:R-:W-:Y:S01]  /*1190*/  IMAD.MOV.U32 R13, RZ, RZ, RZ ;  /* 0x000000ffff0d7224 */ /* 0x000fe200078e00ff */
[----:B------:R-:W5:Y:S01]  /*11a0*/  LDCU.64 UR8, c[0x4][0x8] ;  /* 0x01000100ff0877ac */ /* 0x000f620008000a00 */
[----:B0-----:R-:W-:Y:S02]  /*11b0*/  IMAD.U32 R4, RZ, RZ, UR4 ;  /* 0x00000004ff047e24 */ /* 0x001fe4000f8e00ff */
[----:B------:R-:W-:-:S02]  /*11c0*/  IMAD.U32 R5, RZ, RZ, UR5 ;  /* 0x00000005ff057e24 */ /* 0x000fc4000f8e00ff */
[----:B-1----:R-:W-:Y:S02]  /*11d0*/  IMAD.U32 R6, RZ, RZ, UR6 ;  /* 0x00000006ff067e24 */ /* 0x002fe4000f8e00ff */
[----:B------:R-:W-:Y:S02]  /*11e0*/  IMAD.U32 R7, RZ, RZ, UR7 ;  /* 0x00000007ff077e24 */ /* 0x000fe4000f8e00ff */
[----:B-----5:R-:W-:Y:S02]  /*11f0*/  IMAD.U32 R10, RZ, RZ, UR8 ;  /* 0x00000008ff0a7e24 */ /* 0x020fe4000f8e00ff */
[----:B------:R-:W-:-:S07]  /*1200*/  IMAD.U32 R11, RZ, RZ, UR9 ;  /* 0x00000009ff0b7e24 */ /* 0x000fce000f8e00ff */
[----:B------:R-:W-:-:S07]  /*1210*/  LEPC R20, `(.L_x_17) ;  /* 0x000000001014794e */ /* 0x000fce0000000000 */
[----:B--234-:R-:W-:Y:S05]  /*1220*/  CALL.ABS.NOINC R2 ;  /* 0x0000000002007343 */ /* 0x01cfea0003c00000 */
.L_x_17:
[----:B------:R-:W0:Y:S01]  /*1230*/  LDCU.64 UR4, c[0x0][0x380] ;  /* 0x00007000ff0477ac */ /* 0x000e220008000a00 */
[C---:B------:R-:W-:Y:S01]  /*1240*/  IMAD.SHL.U32 R4, R24.reuse, 0x4, RZ ;  /* 0x0000000418047824 */ /* 0x040fe200078e00ff */
[----:B------:R-:W-:-:S04]  /*1250*/  SHF.L.U64.HI R0, R24, 0x2, R23 ;  /* 0x0000000218007819 */ /* 0x000fc80000010217 */
[----:B0-----:R-:W-:-:S04]  /*1260*/  IADD3 R2, P0, PT, R4, UR4, RZ ;  /* 0x0000000404027c10 */ /* 0x001fc8000ff1e0ff */
[----:B------:R-:W-:-:S05]  /*1270*/  IADD3.X R3, PT, PT, R0, UR5, RZ, P0, !PT ;  /* 0x0000000500037c10 */ /* 0x000fca00087fe4ff */
[----:B------:R-:W4:Y:S01]  /*1280*/  LDG.E R2, desc[UR36][R2.64] ;  /* 0x0000002402027981 */ /* 0x000f22000c1e1900 */
[----:B------:R-:W-:-:S04]  /*1290*/  IADD3 R4, P0, PT, R4, 0x4, RZ ;  /* 0x0000000404047810 */ /* 0x000fc80007f1e0ff */
[----:B------:R-:W-:Y:S01]  /*12a0*/  LOP3.LUT R4, R4, 0xfffffffc, RZ, 0xc0, !PT ;  /* 0xfffffffc04047812 */ /* 0x000fe200078ec0ff */
[----:B------:R-:W-:-:S03]  /*12b0*/  IMAD.X R0, RZ, RZ, R0, P0 ;  /* 0x000000ffff007224 */ /* 0x000fc600000e0600 */
[----:B------:R-:W-:Y:S02]  /*12c0*/  IADD3 R4, P0, PT, R4, UR4, RZ ;  /* 0x0000000404047c10 */ /* 0x000fe4000ff1e0ff */
[----:B------:R-:W-:-:S04]  /*12d0*/  LOP3.LUT R0, R0, 0x3, RZ, 0xc0, !PT ;  /* 0x0000000300007812 */ /* 0x000fc800078ec0ff */
[----:B------:R-:W-:Y:S02]  /*12e0*/  IADD3.X R5, PT, PT, R0, UR5, RZ, P0, !PT ;  /* 0x0000000500057c10 */ /* 0x000fe400087fe4ff */
[----:B----4-:R-:W-:-:S05]  /*12f0*/  IADD3 R17, PT, PT, R2, R16, -R17 ;  /* 0x0000001002117210 */ /* 0x010fca0007ffe811 */
[----:B------:R-:W-:Y:S01]  /*1300*/  STG.E desc[UR36][R4.64], R17 ;  /* 0x0000001104007986 */ /* 0x000fe2000c101924 */
[----:B------:R-:W-:Y:S05]  /*1310*/  EXIT ;  /* 0x000000000000794d */ /* 0x000fea0003800000 */
.L_x_18:
[----:B------:R-:W-:-:S00]  /*1320*/  BRA `(.L_x_18) ;  /* 0xfffffffc00fc7947 */ /* 0x000fc0000383ffff */
[----:B------:R-:W-:-:S00]  /*1330*/  NOP ;  /* 0x0000000000007918 */ /* 0x000fc00000000000 */
        /* <DEDUP_REMOVED lines=12> */
.L_x_19:


//--------------------- .nv.global.init           --------------------------
	.section	.nv.global.init,"aw",@progbits
.nv.global.init:
	.type		$str,@object
	.size		$str,($str$1 - $str)
$str:
        /*0000*/ 	.byte	0x73, 0x74, 0x61, 0x72, 0x74, 0x20, 0x3c, 0x20, 0x73, 0x74, 0x6f, 0x70, 0x00
	.type		$str$1,@object
	.size		$str$1,(__unnamed_1 - $str$1)
$str$1:
        /*000d*/ 	.byte	0x2f, 0x74, 0x6d, 0x70, 0x2f, 0x73, 0x61, 0x73, 0x73, 0x5f, 0x63, 0x75, 0x5f, 0x37, 0x32, 0x62
        /*001d*/ 	.byte	0x65, 0x62, 0x31, 0x63, 0x67, 0x2f, 0x6b, 0x2e, 0x63, 0x75, 0x00
	.type		__unnamed_1,@object
	.size		__unnamed_1,(.L_0 - __unnamed_1)
__unnamed_1:
        /*0028*/ 	.byte	0x76, 0x6f, 0x69, 0x64, 0x20, 0x61, 0x77, 0x6b, 0x77, 0x61, 0x72, 0x64, 0x5f, 0x6c, 0x69, 0x73
        /*0038*/ 	.byte	0x74, 0x61, 0x72, 0x72, 0x61, 0x79, 0x5f, 0x63, 0x6f, 0x6d, 0x70, 0x61, 0x63, 0x74, 0x5f, 0x6f
        /*0048*/ 	.byte	0x66, 0x66, 0x73, 0x65, 0x74, 0x73, 0x28, 0x54, 0x20, 0x2a, 0x2c, 0x20, 0x63, 0x6f, 0x6e, 0x73
        /*0058*/ 	.byte	0x74, 0x20, 0x43, 0x20, 0x2a, 0x2c, 0x20, 0x63, 0x6f, 0x6e, 0x73, 0x74, 0x20, 0x43, 0x20, 0x2a
        /*0068*/ 	.byte	0x2c, 0x20, 0x73, 0x69, 0x67, 0x6e, 0x65, 0x64, 0x20, 0x6c, 0x6f, 0x6e, 0x67, 0x2c, 0x20, 0x73
        /*0078*/ 	.byte	0x69, 0x67, 0x6e, 0x65, 0x64, 0x20, 0x6c, 0x6f, 0x6e, 0x67, 0x2c, 0x20, 0x73, 0x69, 0x67, 0x6e
        /*0088*/ 	.byte	0x65, 0x64, 0x20, 0x6c, 0x6f, 0x6e, 0x67, 0x29, 0x20, 0x5b, 0x77, 0x69, 0x74, 0x68, 0x20, 0x43
        /*0098*/ 	.byte	0x20, 0x3d, 0x20, 0x69, 0x6e, 0x74, 0x3b, 0x20, 0x54, 0x20, 0x3d, 0x20, 0x69, 0x6e, 0x74, 0x5d
        /*00a8*/ 	.byte	0x00
.L_0:


//--------------------- .nv.shared.reserved.0     --------------------------
	.section	.nv.shared.reserved.0,"aw",@nobits
	.weak		__nv_reservedSMEM_offset_0_alias
	.size		__nv_reservedSMEM_offset_0_alias, 0, 64
	.other		__nv_reservedSMEM_offset_0_alias,@"STO_CUDA_RESERVED_SHARED STV_DEFAULT"
__nv_reservedSMEM_offset_0_alias:
	.zero		0
	.zero		64


//--------------------- .nv.constant0._Z33awkward_listarray_compact_offsetsIiiEvPT0_PKT_S4_lll --------------------------
	.section	.nv.constant0._Z33awkward_listarray_compact_offsetsIiiEvPT0_PKT_S4_lll,"a",@progbits
	.sectionflags	@""
	.align	4
.nv.constant0._Z33awkward_listarray_compact_offsetsIiiEvPT0_PKT_S4_lll:
	.zero		944


//--------------------- SYMBOLS --------------------------

	.type		.nv.reservedSmem.offset0,@object
	.size		.nv.reservedSmem.offset0,0x4
	.type		__assertfail,@function
